//
// Generated by NVIDIA NVVM Compiler
//
// Compiler Build ID: CL-36424714
// Cuda compilation tools, release 13.0, V13.0.88
// Based on NVVM 20.0.0
//

.version 9.0
.target sm_100
.address_size 64

	// .globl	_Z10cuda_hellov
.extern .func  (.param .b32 func_retval0) vprintf
(
	.param .b64 vprintf_param_0,
	.param .b64 vprintf_param_1
)
;
.global .align 1 .b8 $str[26] = {72, 101, 108, 108, 111, 32, 87, 111, 114, 108, 100, 32, 102, 114, 111, 109, 32, 100, 101, 118, 105, 99, 101, 33, 10};
.global .align 1 .b8 $str$1[17] = {100, 101, 118, 105, 99, 101, 32, 105, 100, 120, 58, 32, 37, 100, 32, 10};

.visible .entry _Z10cuda_hellov()
{
	.local .align 8 .b8 	__local_depot0[8];
	.reg .b64 	%SP;
	.reg .b64 	%SPL;
	.reg .b32 	%r<9>;
	.reg .b64 	%rd<7>;

	mov.u64 	%SPL, __local_depot0;
	cvta.local.u64 	%SP, %SPL;
	add.u64 	%rd1, %SP, 0;
	add.u64 	%rd2, %SPL, 0;
	mov.u32 	%r1, %ctaid.x;
	mov.u32 	%r2, %ntid.x;
	mov.u32 	%r3, %tid.x;
	mad.lo.s32 	%r4, %r1, %r2, %r3;
	mov.u64 	%rd3, $str;
	cvta.global.u64 	%rd4, %rd3;
	{ // callseq 0, 0
	.param .b64 param0;
	st.param.b64 	[param0], %rd4;
	.param .b64 param1;
	st.param.b64 	[param1], 0;
	.param .b32 retval0;
	call.uni (retval0), 
	vprintf, 
	(
	param0, 
	param1
	);
	ld.param.b32 	%r5, [retval0];
	} // callseq 0
	st.local.u32 	[%rd2], %r4;
	mov.u64 	%rd5, $str$1;
	cvta.global.u64 	%rd6, %rd5;
	{ // callseq 1, 0
	.param .b64 param0;
	st.param.b64 	[param0], %rd6;
	.param .b64 param1;
	st.param.b64 	[param1], %rd1;
	.param .b32 retval0;
	call.uni (retval0), 
	vprintf, 
	(
	param0, 
	param1
	);
	ld.param.b32 	%r7, [retval0];
	} // callseq 1
	ret;

}


// ===== COMPILED SASS (sm_100) =====

	.target	sm_100

	.elftype	@"ET_EXEC"


//--------------------- .note.nv.tkinfo           --------------------------
	.section	.note.nv.tkinfo,"",@"SHT_NOTE"
	.sectionflags	@"SHF_NOTE_NV_TKINFO"
	.tkinfo
        /*0018*/ 	.word	0x00000002
        /*0030*/ 	.string	""
        /*0030*/ 	.string	"ptxas"
        /*0030*/ 	.string	"Cuda compilation tools, release 13.0, V13.0.88"
        /*0030*/ 	.string	"Build cuda_13.0.r13.0/compiler.36424714_0"
        /*0030*/ 	.string	"-arch sm_100 -m 64 "



//--------------------- .note.nv.cuinfo           --------------------------
	.section	.note.nv.cuinfo,"",@"SHT_NOTE"
	.sectionflags	@"SHF_NOTE_NV_CUINFO"
        /*0018*/ 	.short	0x0002
        /*001a*/ 	.short	0x0064
        /*001c*/ 	.short	0x0082
	.zero		2


//--------------------- .nv.info                  --------------------------
	.section	.nv.info,"",@"SHT_CUDA_INFO"
	.align	4


	//----- nvinfo : EIATTR_REGCOUNT
	.align		4
        /*0000*/ 	.byte	0x04, 0x2f
        /*0002*/ 	.short	(.L_3 - .L_2)
	.align		4
.L_2:
        /*0004*/ 	.word	index@(_Z10cuda_hellov)
        /*0008*/ 	.word	0x00000018


	//----- nvinfo : EIATTR_FRAME_SIZE
	.align		4
.L_3:
        /*000c*/ 	.byte	0x04, 0x11
        /*000e*/ 	.short	(.L_5 - .L_4)
	.align		4
.L_4:
        /*0010*/ 	.word	index@(_Z10cuda_hellov)
        /*0014*/ 	.word	0x00000008


	//----- nvinfo : EIATTR_MIN_STACK_SIZE
	.align		4
.L_5:
        /*0018*/ 	.byte	0x04, 0x12
        /*001a*/ 	.short	(.L_7 - .L_6)
	.align		4
.L_6:
        /*001c*/ 	.word	index@(_Z10cuda_hellov)
        /*0020*/ 	.word	0x00000008
.L_7:


//--------------------- .nv.compat                --------------------------
	.section	.nv.compat,"",@"SHT_CUDA_COMPAT_INFO"
	.align	4
        /*0000*/ 	.byte	0x02, 0x09, 0x00, 0x00, 0x02, 0x02, 0x01, 0x00, 0x02, 0x05, 0x05, 0x00, 0x03, 0x07, 0x01, 0x01
        /*0010*/ 	.byte	0x02, 0x03, 0x00, 0x00, 0x02, 0x06, 0x01, 0x00, 0x04, 0x0b, 0x08, 0x00, 0x09, 0x00, 0x00, 0x00
        /*0020*/ 	.byte	0x00, 0x00, 0x00, 0x00


//--------------------- .nv.info._Z10cuda_hellov  --------------------------
	.section	.nv.info._Z10cuda_hellov,"",@"SHT_CUDA_INFO"
	.sectionflags	@""
	.align	4


	//----- nvinfo : EIATTR_CUDA_API_VERSION
	.align		4
        /*0000*/ 	.byte	0x04, 0x37
        /*0002*/ 	.short	(.L_9 - .L_8)
.L_8:
        /*0004*/ 	.word	0x00000082


	//----- nvinfo : EIATTR_SPARSE_MMA_MASK
	.align		4
.L_9:
        /*0008*/ 	.byte	0x03, 0x50
        /*000a*/ 	.short	0x0000


	//----- nvinfo : EIATTR_MAXREG_COUNT
	.align		4
        /*000c*/ 	.byte	0x03, 0x1b
        /*000e*/ 	.short	0x00ff


	//----- nvinfo : EIATTR_EXTERNS
	.align		4
        /*0010*/ 	.byte	0x04, 0x0f
        /*0012*/ 	.short	(.L_11 - .L_10)


	//   ....[0]....
	.align		4
.L_10:
        /*0014*/ 	.word	index@(vprintf)


	//----- nvinfo : EIATTR_MERCURY_ISA_VERSION
	.align		4
.L_11:
        /*0018*/ 	.byte	0x03, 0x5f
        /*001a*/ 	.short	0x0101


	//----- nvinfo : EIATTR_VRC_CTA_INIT_COUNT
	.align		4
        /*001c*/ 	.byte	0x02, 0x4a
	.zero		1
	.zero		1


	//----- nvinfo : EIATTR_SYSCALL_OFFSETS
	.align		4
        /*0020*/ 	.byte	0x04, 0x46
        /*0022*/ 	.short	(.L_13 - .L_12)


	//   ....[0]....
.L_12:
        /*0024*/ 	.word	0x00000110


	//   ....[1]....
        /*0028*/ 	.word	0x000001a0


	//----- nvinfo : EIATTR_EXIT_INSTR_OFFSETS
	.align		4
.L_13:
        /*002c*/ 	.byte	0x04, 0x1c
        /*002e*/ 	.short	(.L_15 - .L_14)


	//   ....[0]....
.L_14:
        /*0030*/ 	.word	0x000001b0


	//----- nvinfo : EIATTR_SW_WAR
	.align		4
.L_15:
        /*0034*/ 	.byte	0x04, 0x36
        /*0036*/ 	.short	(.L_17 - .L_16)
.L_16:
        /*0038*/ 	.word	0x00000008
.L_17:


//--------------------- .nv.callgraph             --------------------------
	.section	.nv.callgraph,"",@"SHT_CUDA_CALLGRAPH"
	.align	4
	.sectionentsize	8
	.align		4
        /*0000*/ 	.word	0x00000000
	.align		4
        /*0004*/ 	.word	0xffffffff
	.align		4
        /*0008*/ 	.word	index@(_Z10cuda_hellov)
	.align		4
        /*000c*/ 	.word	index@(vprintf)
	.align		4
        /*0010*/ 	.word	0x00000000
	.align		4
        /*0014*/ 	.word	0xfffffffe
	.align		4
        /*0018*/ 	.word	0x00000000
	.align		4
        /*001c*/ 	.word	0xfffffffd
	.align		4
        /*0020*/ 	.word	0x00000000
	.align		4
        /*0024*/ 	.word	0xfffffffc


//--------------------- .nv.constant4             --------------------------
	.section	.nv.constant4,"a",@progbits
	.align	8
	.align		8
.nv.constant4:
        /*0000*/ 	.dword	vprintf
	.align		8
        /*0008*/ 	.dword	$str
	.align		8
        /*0010*/ 	.dword	$str$1


//--------------------- .text._Z10cuda_hellov     --------------------------
	.section	.text._Z10cuda_hellov,"ax",@progbits
	.align	128
        .global         _Z10cuda_hellov
        .type           _Z10cuda_hellov,@function
        .size           _Z10cuda_hellov,(.L_x_3 - _Z10cuda_hellov)
        .other          _Z10cuda_hellov,@"STO_CUDA_ENTRY STV_DEFAULT"
_Z10cuda_hellov:
.text._Z10cuda_hellov:
[----:B------:R-:W0:Y:S01]  /*0000*/  LDC R1, c[0x0][0x37c] ;  /* 0x0000df00ff017b82 */ /* 0x000e220000000800 */
[----:B------:R-:W1:Y:S01]  /*0010*/  S2R R3, SR_TID.X ;  /* 0x0000000000037919 */ /* 0x000e620000002100 */
[----:B------:R-:W2:Y:S06]  /*0020*/  LDCU UR5, c[0x0][0x2fc] ;  /* 0x00005f80ff0577ac */ /* 0x000eac0008000800 */
[----:B------:R-:W1:Y:S01]  /*0030*/  S2UR UR6, SR_CTAID.X ;  /* 0x00000000000679c3 */ /* 0x000e620000002500 */
[----:B------:R-:W-:Y:S01]  /*0040*/  MOV R16, 0x0 ;  /* 0x0000000000107802 */ /* 0x000fe20000000f00 */
[----:B0-----:R-:W-:Y:S01]  /*0050*/  VIADD R1, R1, 0xfffffff8 ;  /* 0xfffffff801017836 */ /* 0x001fe20000000000 */
[----:B------:R-:W0:Y:S01]  /*0060*/  LDCU UR4, c[0x0][0x2f8] ;  /* 0x00005f00ff0477ac */ /* 0x000e220008000800 */
[----:B------:R-:W-:Y:S01]  /*0070*/  CS2R R6, SRZ ;  /* 0x0000000000067805 */ /* 0x000fe2000001ff00 */
[----:B------:R-:W3:Y:S03]  /*0080*/  LDCU.64 UR8, c[0x4][0x8] ;  /* 0x01000100ff0877ac */ /* 0x000ee60008000a00 */
[----:B------:R-:W1:Y:S08]  /*0090*/  LDC R2, c[0x0][0x360] ;  /* 0x0000d800ff027b82 */ /* 0x000e700000000800 */
[----:B------:R4:W5:Y:S01]  /*00a0*/  LDC.64 R8, c[0x4][R16] ;  /* 0x0100000010087b82 */ /* 0x0009620000000a00 */
[----:B0-----:R-:W-:Y:S01]  /*00b0*/  IADD3 R17, P0, PT, R1, UR4, RZ ;  /* 0x0000000401117c10 */ /* 0x001fe2000ff1e0ff */
[----:B---3--:R-:W-:Y:S01]  /*00c0*/  IMAD.U32 R4, RZ, RZ, UR8 ;  /* 0x00000008ff047e24 */ /* 0x008fe2000f8e00ff */
[----:B------:R-:W-:-:S03]  /*00d0*/  MOV R5, UR9 ;  /* 0x0000000900057c02 */ /* 0x000fc60008000f00 */
[----:B--2---:R-:W-:Y:S02]  /*00e0*/  IMAD.X R18, RZ, RZ, UR5, P0 ;  /* 0x00000005ff127e24 */ /* 0x004fe400080e06ff */
[----:B-1--4-:R-:W-:-:S07]  /*00f0*/  IMAD R2, R2, UR6, R3 ;  /* 0x0000000602027c24 */ /* 0x012fce000f8e0203 */
[----:B------:R-:W-:-:S07]  /*0100*/  LEPC R20, `(.L_x_0) ;  /* 0x000000001014794e */ /* 0x000fce0000000000 */
[----:B-----5:R-:W-:Y:S05]  /*0110*/  CALL.ABS.NOINC R8 ;  /* 0x0000000008007343 */ /* 0x020fea0003c00000 */
.L_x_0:
[----:B------:R0:W-:Y:S01]  /*0120*/  STL [R1], R2 ;  /* 0x0000000201007387 */ /* 0x0001e20000100800 */
[----:B------:R0:W1:Y:S01]  /*0130*/  LDC.64 R8, c[0x4][R16] ;  /* 0x0100000010087b82 */ /* 0x0000620000000a00 */
[----:B------:R-:W2:Y:S01]  /*0140*/  LDCU.64 UR4, c[0x4][0x10] ;  /* 0x01000200ff0477ac */ /* 0x000ea20008000a00 */
[----:B------:R-:W-:Y:S01]  /*0150*/  IMAD.MOV.U32 R6, RZ, RZ, R17 ;  /* 0x000000ffff067224 */ /* 0x000fe200078e0011 */
[----:B------:R-:W-:Y:S01]  /*0160*/  MOV R7, R18 ;  /* 0x0000001200077202 */ /* 0x000fe20000000f00 */
[----:B--2---:R-:W-:Y:S01]  /*0170*/  IMAD.U32 R4, RZ, RZ, UR4 ;  /* 0x00000004ff047e24 */ /* 0x004fe2000f8e00ff */
[----:B0-----:R-:W-:-:S07]  /*0180*/  MOV R5, UR5 ;  /* 0x0000000500057c02 */ /* 0x001fce0008000f00 */
[----:B------:R-:W-:-:S07]  /*0190*/  LEPC R20, `(.L_x_1) ;  /* 0x000000001014794e */ /* 0x000fce0000000000 */
[----:B-1----:R-:W-:Y:S05]  /*01a0*/  CALL.ABS.NOINC R8 ;  /* 0x0000000008007343 */ /* 0x002fea0003c00000 */
.L_x_1:
[----:B------:R-:W-:Y:S05]  /*01b0*/  EXIT ;  /* 0x000000000000794d */ /* 0x000fea0003800000 */
.L_x_2:
[----:B------:R-:W-:-:S00]  /*01c0*/  BRA `(.L_x_2) ;  /* 0xfffffffc00fc7947 */ /* 0x000fc0000383ffff */
[----:B------:R-:W-:-:S00]  /*01d0*/  NOP ;  /* 0x0000000000007918 */ /* 0x000fc00000000000 */
        /* <DEDUP_REMOVED lines=10> */
.L_x_3:


//--------------------- .nv.global.init           --------------------------
	.section	.nv.global.init,"aw",@progbits
.nv.global.init:
	.type		$str$1,@object
	.size		$str$1,($str - $str$1)
$str$1:
        /*0000*/ 	.byte	0x64, 0x65, 0x76, 0x69, 0x63, 0x65, 0x20, 0x69, 0x64, 0x78, 0x3a, 0x20, 0x25, 0x64, 0x20, 0x0a
        /*0010*/ 	.byte	0x00
	.type		$str,@object
	.size		$str,(.L_0 - $str)
$str:
        /*0011*/ 	.byte	0x48, 0x65, 0x6c, 0x6c, 0x6f, 0x20, 0x57, 0x6f, 0x72, 0x6c, 0x64, 0x20, 0x66, 0x72, 0x6f, 0x6d
        /*0021*/ 	.byte	0x20, 0x64, 0x65, 0x76, 0x69, 0x63, 0x65, 0x21, 0x0a, 0x00
.L_0:


//--------------------- .nv.shared.reserved.0     --------------------------
	.section	.nv.shared.reserved.0,"aw",@nobits
	.weak		__nv_reservedSMEM_offset_0_alias
	.size		__nv_reservedSMEM_offset_0_alias, 0, 64
	.other		__nv_reservedSMEM_offset_0_alias,@"STO_CUDA_RESERVED_SHARED STV_DEFAULT"
__nv_reservedSMEM_offset_0_alias:
	.zero		0
	.zero		64


//--------------------- .nv.constant0._Z10cuda_hellov --------------------------
	.section	.nv.constant0._Z10cuda_hellov,"a",@progbits
	.sectionflags	@""
	.align	4
.nv.constant0._Z10cuda_hellov:
	.zero		896


//--------------------- SYMBOLS --------------------------

	.type		.nv.reservedSmem.offset0,@object
	.size		.nv.reservedSmem.offset0,0x4
	.type		vprintf,@function
